	.headerflags	@"EF_CUDA_TEXMODE_UNIFIED EF_CUDA_64BIT_ADDRESS EF_CUDA_ACCELERATORS EF_CUDA_SM90 EF_CUDA_VIRTUAL_SM(EF_CUDA_SM90)"
	.elftype	@"ET_EXEC"


//--------------------- .nv.info                  --------------------------
	.section	.nv.info,"",@"SHT_CUDA_INFO"
	.align	4


	//----- nvinfo : EIATTR_REGCOUNT
	.align		4
        /*0000*/ 	.byte	0x04, 0x2f
        /*0002*/ 	.short	(.L_1 - .L_0)
	.align		4
.L_0:
        /*0004*/ 	.word	index@(triton_poi_fused_cat_4)
        /*0008*/ 	.word	0x00000012


	//----- nvinfo : EIATTR_MIN_STACK_SIZE
	.align		4
.L_1:
        /*000c*/ 	.byte	0x04, 0x12
        /*000e*/ 	.short	(.L_3 - .L_2)
	.align		4
.L_2:
        /*0010*/ 	.word	index@(triton_poi_fused_cat_4)
        /*0014*/ 	.word	0x00000000


	//----- nvinfo : EIATTR_FRAME_SIZE
	.align		4
.L_3:
        /*0018*/ 	.byte	0x04, 0x11
        /*001a*/ 	.short	(.L_5 - .L_4)
	.align		4
.L_4:
        /*001c*/ 	.word	index@(triton_poi_fused_cat_4)
        /*0020*/ 	.word	0x00000000


	//----- nvinfo : EIATTR_MIN_STACK_SIZE
	.align		4
.L_5:
        /*0024*/ 	.byte	0x04, 0x12
        /*0026*/ 	.short	(.L_7 - .L_6)
	.align		4
.L_6:
        /*0028*/ 	.word	index@(triton_poi_fused_cat_4)
        /*002c*/ 	.word	0x00000000
.L_7:


//--------------------- .nv.info.triton_poi_fused_cat_4 --------------------------
	.section	.nv.info.triton_poi_fused_cat_4,"",@"SHT_CUDA_INFO"
	.sectionflags	@""
	.align	4


	//----- nvinfo : EIATTR_CUDA_API_VERSION
	.align		4
        /*0000*/ 	.byte	0x04, 0x37
        /*0002*/ 	.short	(.L_9 - .L_8)
.L_8:
        /*0004*/ 	.word	0x0000007c


	//----- nvinfo : EIATTR_KPARAM_INFO
	.align		4
.L_9:
        /*0008*/ 	.byte	0x04, 0x17
        /*000a*/ 	.short	(.L_11 - .L_10)
.L_10:
        /*000c*/ 	.word	0x00000000
        /*0010*/ 	.short	0x0004
        /*0012*/ 	.short	0x0020
        /*0014*/ 	.byte	0x00, 0xf0, 0x11, 0x00


	//----- nvinfo : EIATTR_KPARAM_INFO
	.align		4
.L_11:
        /*0018*/ 	.byte	0x04, 0x17
        /*001a*/ 	.short	(.L_13 - .L_12)
.L_12:
        /*001c*/ 	.word	0x00000000
        /*0020*/ 	.short	0x0003
        /*0022*/ 	.short	0x0018
        /*0024*/ 	.byte	0x00, 0xf4, 0x21, 0x00


	//----- nvinfo : EIATTR_KPARAM_INFO
	.align		4
.L_13:
        /*0028*/ 	.byte	0x04, 0x17
        /*002a*/ 	.short	(.L_15 - .L_14)
.L_14:
        /*002c*/ 	.word	0x00000000
        /*0030*/ 	.short	0x0002
        /*0032*/ 	.short	0x0010
        /*0034*/ 	.byte	0x00, 0xf4, 0x21, 0x00


	//----- nvinfo : EIATTR_KPARAM_INFO
	.align		4
.L_15:
        /*0038*/ 	.byte	0x04, 0x17
        /*003a*/ 	.short	(.L_17 - .L_16)
.L_16:
        /*003c*/ 	.word	0x00000000
        /*0040*/ 	.short	0x0001
        /*0042*/ 	.short	0x0008
        /*0044*/ 	.byte	0x00, 0xf4, 0x21, 0x00


	//----- nvinfo : EIATTR_KPARAM_INFO
	.align		4
.L_17:
        /*0048*/ 	.byte	0x04, 0x17
        /*004a*/ 	.short	(.L_19 - .L_18)
.L_18:
        /*004c*/ 	.word	0x00000000
        /*0050*/ 	.short	0x0000
        /*0052*/ 	.short	0x0000
        /*0054*/ 	.byte	0x00, 0xf4, 0x21, 0x00


	//----- nvinfo : EIATTR_SPARSE_MMA_MASK
	.align		4
.L_19:
        /*0058*/ 	.byte	0x03, 0x50
        /*005a*/ 	.short	0x0000


	//----- nvinfo : EIATTR_MAXREG_COUNT
	.align		4
        /*005c*/ 	.byte	0x03, 0x1b
        /*005e*/ 	.short	0x00ff


	//----- nvinfo : EIATTR_EXIT_INSTR_OFFSETS
	.align		4
        /*0060*/ 	.byte	0x04, 0x1c
        /*0062*/ 	.short	(.L_21 - .L_20)


	//   ....[0]....
.L_20:
        /*0064*/ 	.word	0x000002f0


	//   ....[1]....
        /*0068*/ 	.word	0x00000310


	//----- nvinfo : EIATTR_REQNTID
	.align		4
.L_21:
        /*006c*/ 	.byte	0x04, 0x10
        /*006e*/ 	.short	(.L_23 - .L_22)
.L_22:
        /*0070*/ 	.word	0x00000080
        /*0074*/ 	.word	0x00000001
        /*0078*/ 	.word	0x00000001


	//----- nvinfo : EIATTR_CBANK_PARAM_SIZE
	.align		4
.L_23:
        /*007c*/ 	.byte	0x03, 0x19
        /*007e*/ 	.short	0x0024


	//----- nvinfo : EIATTR_PARAM_CBANK
	.align		4
        /*0080*/ 	.byte	0x04, 0x0a
        /*0082*/ 	.short	(.L_25 - .L_24)
	.align		4
.L_24:
        /*0084*/ 	.word	index@(.nv.constant0.triton_poi_fused_cat_4)
        /*0088*/ 	.short	0x0210
        /*008a*/ 	.short	0x0024


	//----- nvinfo : EIATTR_SW_WAR
	.align		4
.L_25:
        /*008c*/ 	.byte	0x04, 0x36
        /*008e*/ 	.short	(.L_27 - .L_26)
.L_26:
        /*0090*/ 	.word	0x00000008
.L_27:


//--------------------- .nv.callgraph             --------------------------
	.section	.nv.callgraph,"",@"SHT_CUDA_CALLGRAPH"
	.align	4
	.sectionentsize	8
	.align		4
        /*0000*/ 	.word	0x00000000
	.align		4
        /*0004*/ 	.word	0xffffffff
	.align		4
        /*0008*/ 	.word	0x00000000
	.align		4
        /*000c*/ 	.word	0xfffffffe
	.align		4
        /*0010*/ 	.word	0x00000000
	.align		4
        /*0014*/ 	.word	0xfffffffd
	.align		4
        /*0018*/ 	.word	0x00000000
	.align		4
        /*001c*/ 	.word	0xfffffffc


//--------------------- .text.triton_poi_fused_cat_4 --------------------------
	.section	.text.triton_poi_fused_cat_4,"ax",@progbits
	.align	128
        .global         triton_poi_fused_cat_4
        .type           triton_poi_fused_cat_4,@function
        .size           triton_poi_fused_cat_4,(.L_x_1 - triton_poi_fused_cat_4)
        .other          triton_poi_fused_cat_4,@"STO_CUDA_ENTRY STV_DEFAULT"
triton_poi_fused_cat_4:
.text.triton_poi_fused_cat_4:
[----:B------:R-:W0:Y:S02]  /*0000*/  LDC R1, c[0x0][0x28] ;  /* 0x00000a00ff017b82 */ /* 0x000e240000000800 */
[----:B------:R-:W1:Y:S01]  /*0010*/  S2R R0, SR_TID.X ;  /* 0x0000000000007919 */ /* 0x000e620000002100 */
[----:B------:R-:W2:Y:S01]  /*0020*/  LDC.64 R4, c[0x0][0x218] ;  /* 0x00008600ff047b82 */ /* 0x000ea20000000a00 */
[----:B------:R-:W-:Y:S01]  /*0030*/  IMAD.MOV.U32 R12, RZ, RZ, RZ ;  /* 0x000000ffff0c7224 */ /* 0x000fe200078e00ff */
[----:B------:R-:W-:Y:S01]  /*0040*/  ULDC.64 UR4, c[0x0][0x208] ;  /* 0x0000820000047ab9 */ /* 0x000fe20000000a00 */
[----:B------:R-:W3:Y:S01]  /*0050*/  S2R R3, SR_CTAID.X ;  /* 0x0000000000037919 */ /* 0x000ee20000002500 */
[----:B-1----:R-:W-:Y:S02]  /*0060*/  LOP3.LUT R0, R0, 0x7f, RZ, 0xc0, !PT ;  /* 0x0000007f00007812 */ /* 0x002fe400078ec0ff */
[----:B---3--:R-:W-:-:S03]  /*0070*/  SHF.R.S32.HI R2, RZ, 0x18, R3 ;  /* 0x00000018ff027819 */ /* 0x008fc60000011403 */
[----:B------:R-:W-:Y:S01]  /*0080*/  IMAD R0, R3, 0x80, R0 ;  /* 0x0000008003007824 */ /* 0x000fe200078e0200 */
[----:B------:R-:W-:-:S03]  /*0090*/  SGXT R3, R2, 0x1 ;  /* 0x000000010203781a */ /* 0x000fc60000000200 */
[C---:B------:R-:W-:Y:S01]  /*00a0*/  IMAD.HI R9, R0.reuse, 0x66666667, RZ ;  /* 0x6666666700097827 */ /* 0x040fe200078e02ff */
[----:B------:R-:W-:Y:S02]  /*00b0*/  ISETP.GE.AND P0, PT, R0, 0x500, PT ;  /* 0x000005000000780c */ /* 0x000fe40003f06270 */
[----:B------:R-:W-:Y:S02]  /*00c0*/  LEA.HI R6, R3, R0, RZ, 0x4 ;  /* 0x0000000003067211 */ /* 0x000fe400078f20ff */
[----:B------:R-:W1:Y:S02]  /*00d0*/  LDC.64 R2, c[0x0][0x220] ;  /* 0x00008800ff027b82 */ /* 0x000e640000000a00 */
[----:B------:R-:W-:Y:S02]  /*00e0*/  SHF.R.S32.HI R8, RZ, 0x4, R6 ;  /* 0x00000004ff087819 */ /* 0x000fe40000011406 */
[----:B------:R-:W-:-:S03]  /*00f0*/  LOP3.LUT R11, R6, 0xfffffff0, RZ, 0xc0, !PT ;  /* 0xfffffff0060b7812 */ /* 0x000fc600078ec0ff */
[----:B------:R-:W-:-:S05]  /*0100*/  IMAD.HI R7, R8, 0x66666667, RZ ;  /* 0x6666666708077827 */ /* 0x000fca00078e02ff */
[----:B------:R-:W-:-:S04]  /*0110*/  SHF.R.U32.HI R10, RZ, 0x1f, R7 ;  /* 0x0000001fff0a7819 */ /* 0x000fc80000011607 */
[----:B------:R-:W-:Y:S02]  /*0120*/  LEA.HI.SX32 R13, R7, R10, 0x1d ;  /* 0x0000000a070d7211 */ /* 0x000fe400078feaff */
[----:B------:R-:W-:Y:S01]  /*0130*/  SHF.R.U32.HI R10, RZ, 0x1f, R9 ;  /* 0x0000001fff0a7819 */ /* 0x000fe20000011609 */
[----:B------:R-:W3:Y:S02]  /*0140*/  LDC.64 R6, c[0x0][0x210] ;  /* 0x00008400ff067b82 */ /* 0x000ee40000000a00 */
[----:B------:R-:W-:Y:S01]  /*0150*/  IMAD R13, R13, -0x14, R8 ;  /* 0xffffffec0d0d7824 */ /* 0x000fe200078e0208 */
[----:B------:R-:W-:Y:S01]  /*0160*/  LEA.HI.SX32 R9, R9, R10, 0x19 ;  /* 0x0000000a09097211 */ /* 0x000fe200078fcaff */
[----:B------:R-:W-:Y:S02]  /*0170*/  IMAD.IADD R8, R0, 0x1, -R11 ;  /* 0x0000000100087824 */ /* 0x000fe400078e0a0b */
[C---:B------:R-:W-:Y:S01]  /*0180*/  VIADD R11, R13.reuse, 0xfffffff0 ;  /* 0xfffffff00d0b7836 */ /* 0x040fe20000000000 */
[----:B------:R-:W-:Y:S01]  /*0190*/  ISETP.GT.AND P3, PT, R13, 0xf, !P0 ;  /* 0x0000000f0d00780c */ /* 0x000fe20004764270 */
[----:B------:R-:W-:Y:S01]  /*01a0*/  IMAD R10, R9, 0x40, R8 ;  /* 0x00000040090a7824 */ /* 0x000fe200078e0208 */
[----:B------:R-:W-:Y:S01]  /*01b0*/  ISETP.GE.AND P1, PT, R13, 0x10, PT ;  /* 0x000000100d00780c */ /* 0x000fe20003f26270 */
[----:B-1----:R-:W-:-:S03]  /*01c0*/  IMAD.WIDE R2, R11, 0x4, R2 ;  /* 0x000000040b027825 */ /* 0x002fc600078e0202 */
[----:B------:R-:W-:Y:S01]  /*01d0*/  ISETP.LT.AND P2, PT, R0, 0x500, !P1 ;  /* 0x000005000000780c */ /* 0x000fe20004f41270 */
[----:B------:R-:W-:Y:S01]  /*01e0*/  IMAD R15, R11, 0x10, R10 ;  /* 0x000000100b0f7824 */ /* 0x000fe200078e020a */
[----:B------:R-:W-:Y:S01]  /*01f0*/  CS2R R10, SRZ ;  /* 0x00000000000a7805 */ /* 0x000fe2000001ff00 */
[----:B------:R-:W-:Y:S02]  /*0200*/  IMAD R8, R9, -0x140, R0 ;  /* 0xfffffec009087824 */ /* 0x000fe400078e0200 */
[----:B--2---:R-:W-:Y:S02]  /*0210*/  IMAD.WIDE R4, R15, 0x4, R4 ;  /* 0x000000040f047825 */ /* 0x004fe400078e0204 */
[----:B------:R-:W2:Y:S02]  /*0220*/  @P3 LDG.E.EL R12, desc[UR4][R2.64] ;  /* 0x00000004020c3981 */ /* 0x000ea4000c2e1900 */
[----:B------:R-:W-:Y:S02]  /*0230*/  IMAD R9, R9, 0x100, R8 ;  /* 0x0000010009097824 */ /* 0x000fe400078e0208 */
[----:B------:R-:W4:Y:S02]  /*0240*/  @P3 LDG.E R11, desc[UR4][R4.64] ;  /* 0x00000004040b3981 */ /* 0x000f24000c1e1900 */
[----:B---3--:R-:W-:-:S02]  /*0250*/  IMAD.WIDE R6, R9, 0x4, R6 ;  /* 0x0000000409067825 */ /* 0x008fc400078e0206 */
[----:B------:R-:W1:Y:S03]  /*0260*/  LDC.64 R8, c[0x0][0x228] ;  /* 0x00008a00ff087b82 */ /* 0x000e660000000a00 */
[----:B------:R-:W3:Y:S01]  /*0270*/  @P2 LDG.E R10, desc[UR4][R6.64] ;  /* 0x00000004060a2981 */ /* 0x000ee2000c1e1900 */
[----:B-1----:R-:W-:Y:S01]  /*0280*/  IMAD.WIDE R8, R0, 0x4, R8 ;  /* 0x0000000400087825 */ /* 0x002fe200078e0208 */
[----:B--2---:R-:W-:Y:S02]  /*0290*/  SEL R12, R12, RZ, P3 ;  /* 0x000000ff0c0c7207 */ /* 0x004fe40001800000 */
[----:B----4-:R-:W-:-:S04]  /*02a0*/  SEL R11, R11, RZ, P3 ;  /* 0x000000ff0b0b7207 */ /* 0x010fc80001800000 */
[C---:B------:R-:W-:Y:S01]  /*02b0*/  FSETP.GEU.AND P3, PT, R11.reuse, -R12, PT ;  /* 0x8000000c0b00720b */ /* 0x040fe20003f6e000 */
[----:B------:R-:W-:Y:S01]  /*02c0*/  FADD R12, R11, R12 ;  /* 0x0000000c0b0c7221 */ /* 0x000fe20000000000 */
[----:B---3--:R-:W-:-:S04]  /*02d0*/  SEL R11, R10, RZ, P2 ;  /* 0x000000ff0a0b7207 */ /* 0x008fc80001000000 */
[----:B------:R-:W-:Y:S01]  /*02e0*/  @P1 FSEL R11, R12, RZ, P3 ;  /* 0x000000ff0c0b1208 */ /* 0x000fe20001800000 */
[----:B------:R-:W-:Y:S06]  /*02f0*/  @P0 EXIT ;  /* 0x000000000000094d */ /* 0x000fec0003800000 */
[----:B------:R-:W-:Y:S01]  /*0300*/  STG.E desc[UR4][R8.64], R11 ;  /* 0x0000000b08007986 */ /* 0x000fe2000c101904 */
[----:B------:R-:W-:Y:S05]  /*0310*/  EXIT ;  /* 0x000000000000794d */ /* 0x000fea0003800000 */
.L_x_0:
[----:B------:R-:W-:-:S00]  /*0320*/  BRA `(.L_x_0) ;  /* 0xfffffffc00fc7947 */ /* 0x000fc0000383ffff */
[----:B------:R-:W-:-:S00]  /*0330*/  NOP ;  /* 0x0000000000007918 */ /* 0x000fc00000000000 */
        /* <DEDUP_REMOVED lines=12> */
.L_x_1:


//--------------------- .nv.constant0.triton_poi_fused_cat_4 --------------------------
	.section	.nv.constant0.triton_poi_fused_cat_4,"a",@progbits
	.sectionflags	@""
	.align	4
.nv.constant0.triton_poi_fused_cat_4:
	.zero		564
